//
// Generated by NVIDIA NVVM Compiler
//
// Compiler Build ID: CL-36424714
// Cuda compilation tools, release 13.0, V13.0.88
// Based on NVVM 20.0.0
//

.version 9.0
.target sm_100
.address_size 64

	// .globl	_Z13convolution2DPfS_ii

.visible .entry _Z13convolution2DPfS_ii(
	.param .u64 .ptr .align 1 _Z13convolution2DPfS_ii_param_0,
	.param .u64 .ptr .align 1 _Z13convolution2DPfS_ii_param_1,
	.param .u32 _Z13convolution2DPfS_ii_param_2,
	.param .u32 _Z13convolution2DPfS_ii_param_3
)
{
	.reg .pred 	%p<16>;
	.reg .b32 	%r<26>;
	.reg .b32 	%f<43>;
	.reg .b64 	%rd<30>;

	ld.param.u64 	%rd6, [_Z13convolution2DPfS_ii_param_0];
	ld.param.u64 	%rd5, [_Z13convolution2DPfS_ii_param_1];
	ld.param.u32 	%r8, [_Z13convolution2DPfS_ii_param_2];
	ld.param.u32 	%r7, [_Z13convolution2DPfS_ii_param_3];
	cvta.to.global.u64 	%rd1, %rd6;
	mov.u32 	%r9, %ntid.x;
	mov.u32 	%r10, %ctaid.x;
	mov.u32 	%r11, %tid.x;
	mad.lo.s32 	%r1, %r9, %r10, %r11;
	mov.u32 	%r12, %ntid.y;
	mov.u32 	%r13, %ctaid.y;
	mov.u32 	%r14, %tid.y;
	mad.lo.s32 	%r15, %r12, %r13, %r14;
	max.s32 	%r16, %r1, %r15;
	setp.ge.s32 	%p1, %r16, %r8;
	@%p1 bra 	$L__BB0_17;
	setp.lt.s32 	%p2, %r1, 1;
	setp.eq.s32 	%p3, %r15, 0;
	or.pred  	%p4, %p2, %p3;
	@%p4 bra 	$L__BB0_3;
	add.s32 	%r17, %r1, -1;
	mul.lo.s32 	%r18, %r7, %r17;
	cvt.s64.s32 	%rd7, %r18;
	cvt.u64.u32 	%rd8, %r15;
	add.s64 	%rd9, %rd8, %rd7;
	shl.b64 	%rd10, %rd9, 2;
	add.s64 	%rd11, %rd1, %rd10;
	ld.global.f32 	%f35, [%rd11+-4];
	bra.uni 	$L__BB0_4;
$L__BB0_3:
	setp.lt.s32 	%p5, %r1, 1;
	mov.f32 	%f35, 0f00000000;
	mov.f32 	%f36, %f35;
	@%p5 bra 	$L__BB0_5;
$L__BB0_4:
	add.s32 	%r19, %r1, -1;
	mad.lo.s32 	%r20, %r7, %r19, %r15;
	mul.wide.s32 	%rd12, %r20, 4;
	add.s64 	%rd13, %rd1, %rd12;
	ld.global.f32 	%f36, [%rd13];
$L__BB0_5:
	setp.lt.s32 	%p6, %r1, 1;
	add.s32 	%r3, %r15, 1;
	setp.ge.s32 	%p7, %r3, %r7;
	mov.f32 	%f37, 0f00000000;
	or.pred  	%p8, %p6, %p7;
	@%p8 bra 	$L__BB0_7;
	add.s32 	%r21, %r1, -1;
	mul.lo.s32 	%r22, %r7, %r21;
	cvt.u64.u32 	%rd14, %r22;
	cvt.u64.u32 	%rd15, %r15;
	add.s64 	%rd16, %rd14, %rd15;
	shl.b64 	%rd17, %rd16, 2;
	add.s64 	%rd18, %rd1, %rd17;
	ld.global.f32 	%f37, [%rd18+4];
$L__BB0_7:
	setp.eq.s32 	%p9, %r15, 0;
	mul.lo.s32 	%r4, %r7, %r1;
	cvt.s64.s32 	%rd19, %r4;
	cvt.u64.u32 	%rd2, %r15;
	add.s64 	%rd20, %rd2, %rd19;
	shl.b64 	%rd21, %rd20, 2;
	add.s64 	%rd3, %rd1, %rd21;
	mov.f32 	%f38, 0f00000000;
	@%p9 bra 	$L__BB0_9;
	ld.global.f32 	%f38, [%rd3+-4];
$L__BB0_9:
	setp.ge.s32 	%p10, %r3, %r7;
	mov.f32 	%f39, 0f00000000;
	@%p10 bra 	$L__BB0_11;
	ld.global.f32 	%f39, [%rd3+4];
$L__BB0_11:
	add.s32 	%r5, %r1, 1;
	setp.ge.s32 	%p11, %r5, %r8;
	setp.lt.u32 	%p12, %r15, 2;
	mov.f32 	%f40, 0f00000000;
	or.pred  	%p13, %p11, %p12;
	@%p13 bra 	$L__BB0_13;
	mul.lo.s32 	%r23, %r7, %r5;
	cvt.s64.s32 	%rd22, %r23;
	add.s64 	%rd23, %rd2, %rd22;
	shl.b64 	%rd24, %rd23, 2;
	add.s64 	%rd25, %rd1, %rd24;
	ld.global.f32 	%f40, [%rd25+-4];
$L__BB0_13:
	setp.ge.s32 	%p14, %r5, %r8;
	mov.f32 	%f41, 0f00000000;
	mov.f32 	%f42, 0f00000000;
	@%p14 bra 	$L__BB0_16;
	setp.ge.s32 	%p15, %r3, %r7;
	mad.lo.s32 	%r24, %r7, %r5, %r15;
	mul.wide.s32 	%rd26, %r24, 4;
	add.s64 	%rd4, %rd1, %rd26;
	ld.global.f32 	%f41, [%rd4];
	@%p15 bra 	$L__BB0_16;
	ld.global.f32 	%f42, [%rd4+4];
$L__BB0_16:
	add.f32 	%f25, %f35, %f36;
	add.f32 	%f26, %f25, %f37;
	add.f32 	%f27, %f26, %f38;
	add.f32 	%f28, %f27, %f39;
	add.f32 	%f29, %f28, %f40;
	add.f32 	%f30, %f29, %f41;
	add.f32 	%f31, %f30, %f42;
	mul.f32 	%f32, %f31, 0f3E000000;
	add.s32 	%r25, %r4, %r15;
	cvta.to.global.u64 	%rd27, %rd5;
	mul.wide.s32 	%rd28, %r25, 4;
	add.s64 	%rd29, %rd27, %rd28;
	st.global.f32 	[%rd29], %f32;
$L__BB0_17:
	ret;

}


// ===== COMPILED SASS (sm_100) =====

	.target	sm_100

	.elftype	@"ET_EXEC"


//--------------------- .note.nv.tkinfo           --------------------------
	.section	.note.nv.tkinfo,"",@"SHT_NOTE"
	.sectionflags	@"SHF_NOTE_NV_TKINFO"
	.tkinfo
        /*0018*/ 	.word	0x00000002
        /*0030*/ 	.string	""
        /*0030*/ 	.string	"ptxas"
        /*0030*/ 	.string	"Cuda compilation tools, release 13.0, V13.0.88"
        /*0030*/ 	.string	"Build cuda_13.0.r13.0/compiler.36424714_0"
        /*0030*/ 	.string	"-arch sm_100 -m 64 "



//--------------------- .note.nv.cuinfo           --------------------------
	.section	.note.nv.cuinfo,"",@"SHT_NOTE"
	.sectionflags	@"SHF_NOTE_NV_CUINFO"
        /*0018*/ 	.short	0x0002
        /*001a*/ 	.short	0x0064
        /*001c*/ 	.short	0x0082
	.zero		2


//--------------------- .nv.info                  --------------------------
	.section	.nv.info,"",@"SHT_CUDA_INFO"
	.align	4


	//----- nvinfo : EIATTR_REGCOUNT
	.align		4
        /*0000*/ 	.byte	0x04, 0x2f
        /*0002*/ 	.short	(.L_1 - .L_0)
	.align		4
.L_0:
        /*0004*/ 	.word	index@(_Z13convolution2DPfS_ii)
        /*0008*/ 	.word	0x00000014


	//----- nvinfo : EIATTR_FRAME_SIZE
	.align		4
.L_1:
        /*000c*/ 	.byte	0x04, 0x11
        /*000e*/ 	.short	(.L_3 - .L_2)
	.align		4
.L_2:
        /*0010*/ 	.word	index@(_Z13convolution2DPfS_ii)
        /*0014*/ 	.word	0x00000000


	//----- nvinfo : EIATTR_MIN_STACK_SIZE
	.align		4
.L_3:
        /*0018*/ 	.byte	0x04, 0x12
        /*001a*/ 	.short	(.L_5 - .L_4)
	.align		4
.L_4:
        /*001c*/ 	.word	index@(_Z13convolution2DPfS_ii)
        /*0020*/ 	.word	0x00000000
.L_5:


//--------------------- .nv.compat                --------------------------
	.section	.nv.compat,"",@"SHT_CUDA_COMPAT_INFO"
	.align	4
        /*0000*/ 	.byte	0x02, 0x09, 0x00, 0x00, 0x02, 0x02, 0x01, 0x00, 0x02, 0x05, 0x05, 0x00, 0x03, 0x07, 0x01, 0x01
        /*0010*/ 	.byte	0x02, 0x03, 0x00, 0x00, 0x02, 0x06, 0x01, 0x00, 0x04, 0x0b, 0x08, 0x00, 0x09, 0x00, 0x00, 0x00
        /*0020*/ 	.byte	0x00, 0x00, 0x00, 0x00


//--------------------- .nv.info._Z13convolution2DPfS_ii --------------------------
	.section	.nv.info._Z13convolution2DPfS_ii,"",@"SHT_CUDA_INFO"
	.sectionflags	@""
	.align	4


	//----- nvinfo : EIATTR_CUDA_API_VERSION
	.align		4
        /*0000*/ 	.byte	0x04, 0x37
        /*0002*/ 	.short	(.L_7 - .L_6)
.L_6:
        /*0004*/ 	.word	0x00000082


	//----- nvinfo : EIATTR_KPARAM_INFO
	.align		4
.L_7:
        /*0008*/ 	.byte	0x04, 0x17
        /*000a*/ 	.short	(.L_9 - .L_8)
.L_8:
        /*000c*/ 	.word	0x00000000
        /*0010*/ 	.short	0x0003
        /*0012*/ 	.short	0x0014
        /*0014*/ 	.byte	0x00, 0xf0, 0x11, 0x00


	//----- nvinfo : EIATTR_KPARAM_INFO
	.align		4
.L_9:
        /*0018*/ 	.byte	0x04, 0x17
        /*001a*/ 	.short	(.L_11 - .L_10)
.L_10:
        /*001c*/ 	.word	0x00000000
        /*0020*/ 	.short	0x0002
        /*0022*/ 	.short	0x0010
        /*0024*/ 	.byte	0x00, 0xf0, 0x11, 0x00


	//----- nvinfo : EIATTR_KPARAM_INFO
	.align		4
.L_11:
        /*0028*/ 	.byte	0x04, 0x17
        /*002a*/ 	.short	(.L_13 - .L_12)
.L_12:
        /*002c*/ 	.word	0x00000000
        /*0030*/ 	.short	0x0001
        /*0032*/ 	.short	0x0008
        /*0034*/ 	.byte	0x00, 0xf5, 0x21, 0x00


	//----- nvinfo : EIATTR_KPARAM_INFO
	.align		4
.L_13:
        /*0038*/ 	.byte	0x04, 0x17
        /*003a*/ 	.short	(.L_15 - .L_14)
.L_14:
        /*003c*/ 	.word	0x00000000
        /*0040*/ 	.short	0x0000
        /*0042*/ 	.short	0x0000
        /*0044*/ 	.byte	0x00, 0xf5, 0x21, 0x00


	//----- nvinfo : EIATTR_SPARSE_MMA_MASK
	.align		4
.L_15:
        /*0048*/ 	.byte	0x03, 0x50
        /*004a*/ 	.short	0x0000


	//----- nvinfo : EIATTR_MAXREG_COUNT
	.align		4
        /*004c*/ 	.byte	0x03, 0x1b
        /*004e*/ 	.short	0x00ff


	//----- nvinfo : EIATTR_MERCURY_ISA_VERSION
	.align		4
        /*0050*/ 	.byte	0x03, 0x5f
        /*0052*/ 	.short	0x0101


	//----- nvinfo : EIATTR_VRC_CTA_INIT_COUNT
	.align		4
        /*0054*/ 	.byte	0x02, 0x4a
	.zero		1
	.zero		1


	//----- nvinfo : EIATTR_EXIT_INSTR_OFFSETS
	.align		4
        /*0058*/ 	.byte	0x04, 0x1c
        /*005a*/ 	.short	(.L_17 - .L_16)


	//   ....[0]....
.L_16:
        /*005c*/ 	.word	0x000000c0


	//   ....[1]....
        /*0060*/ 	.word	0x00000600


	//----- nvinfo : EIATTR_CRS_STACK_SIZE
	.align		4
.L_17:
        /*0064*/ 	.byte	0x04, 0x1e
        /*0066*/ 	.short	(.L_19 - .L_18)
.L_18:
        /*0068*/ 	.word	0x00000000


	//----- nvinfo : EIATTR_CBANK_PARAM_SIZE
	.align		4
.L_19:
        /*006c*/ 	.byte	0x03, 0x19
        /*006e*/ 	.short	0x0018


	//----- nvinfo : EIATTR_PARAM_CBANK
	.align		4
        /*0070*/ 	.byte	0x04, 0x0a
        /*0072*/ 	.short	(.L_21 - .L_20)
	.align		4
.L_20:
        /*0074*/ 	.word	index@(.nv.constant0._Z13convolution2DPfS_ii)
        /*0078*/ 	.short	0x0380
        /*007a*/ 	.short	0x0018


	//----- nvinfo : EIATTR_SW_WAR
	.align		4
.L_21:
        /*007c*/ 	.byte	0x04, 0x36
        /*007e*/ 	.short	(.L_23 - .L_22)
.L_22:
        /*0080*/ 	.word	0x00000008
.L_23:


//--------------------- .nv.callgraph             --------------------------
	.section	.nv.callgraph,"",@"SHT_CUDA_CALLGRAPH"
	.align	4
	.sectionentsize	8
	.align		4
        /*0000*/ 	.word	0x00000000
	.align		4
        /*0004*/ 	.word	0xffffffff
	.align		4
        /*0008*/ 	.word	0x00000000
	.align		4
        /*000c*/ 	.word	0xfffffffe
	.align		4
        /*0010*/ 	.word	0x00000000
	.align		4
        /*0014*/ 	.word	0xfffffffd
	.align		4
        /*0018*/ 	.word	0x00000000
	.align		4
        /*001c*/ 	.word	0xfffffffc


//--------------------- .text._Z13convolution2DPfS_ii --------------------------
	.section	.text._Z13convolution2DPfS_ii,"ax",@progbits
	.align	128
        .global         _Z13convolution2DPfS_ii
        .type           _Z13convolution2DPfS_ii,@function
        .size           _Z13convolution2DPfS_ii,(.L_x_8 - _Z13convolution2DPfS_ii)
        .other          _Z13convolution2DPfS_ii,@"STO_CUDA_ENTRY STV_DEFAULT"
_Z13convolution2DPfS_ii:
.text._Z13convolution2DPfS_ii:
[----:B------:R-:W-:Y:S01]  /*0000*/  LDC R1, c[0x0][0x37c] ;  /* 0x0000df00ff017b82 */ /* 0x000fe20000000800 */
[----:B------:R-:W0:Y:S01]  /*0010*/  S2R R9, SR_CTAID.X ;  /* 0x0000000000097919 */ /* 0x000e220000002500 */
[----:B------:R-:W0:Y:S01]  /*0020*/  LDCU UR4, c[0x0][0x360] ;  /* 0x00006c00ff0477ac */ /* 0x000e220008000800 */
[----:B------:R-:W0:Y:S01]  /*0030*/  S2R R0, SR_TID.X ;  /* 0x0000000000007919 */ /* 0x000e220000002100 */
[----:B------:R-:W1:Y:S01]  /*0040*/  LDCU UR5, c[0x0][0x364] ;  /* 0x00006c80ff0577ac */ /* 0x000e620008000800 */
[----:B------:R-:W1:Y:S01]  /*0050*/  S2R R2, SR_CTAID.Y ;  /* 0x0000000000027919 */ /* 0x000e620000002600 */
[----:B------:R-:W2:Y:S01]  /*0060*/  LDCU UR6, c[0x0][0x390] ;  /* 0x00007200ff0677ac */ /* 0x000ea20008000800 */
[----:B------:R-:W1:Y:S01]  /*0070*/  S2R R3, SR_TID.Y ;  /* 0x0000000000037919 */ /* 0x000e620000002200 */
[----:B0-----:R-:W-:Y:S02]  /*0080*/  IMAD R9, R9, UR4, R0 ;  /* 0x0000000409097c24 */ /* 0x001fe4000f8e0200 */
[----:B-1----:R-:W-:-:S05]  /*0090*/  IMAD R0, R2, UR5, R3 ;  /* 0x0000000502007c24 */ /* 0x002fca000f8e0203 */
[----:B------:R-:W-:-:S04]  /*00a0*/  VIMNMX R2, PT, PT, R9, R0, !PT ;  /* 0x0000000009027248 */ /* 0x000fc80007fe0100 */
[----:B--2---:R-:W-:-:S13]  /*00b0*/  ISETP.GE.AND P0, PT, R2, UR6, PT ;  /* 0x0000000602007c0c */ /* 0x004fda000bf06270 */
[----:B------:R-:W-:Y:S05]  /*00c0*/  @P0 EXIT ;  /* 0x000000000000094d */ /* 0x000fea0003800000 */
[----:B------:R-:W-:Y:S01]  /*00d0*/  ISETP.NE.AND P2, PT, R0, RZ, PT ;  /* 0x000000ff0000720c */ /* 0x000fe20003f45270 */
[----:B------:R-:W-:Y:S01]  /*00e0*/  BSSY.RECONVERGENT B1, `(.L_x_0) ;  /* 0x000001a000017945 */ /* 0x000fe20003800200 */
[----:B------:R-:W0:Y:S03]  /*00f0*/  LDCU.64 UR4, c[0x0][0x358] ;  /* 0x00006b00ff0477ac */ /* 0x000e260008000a00 */
[----:B------:R-:W-:Y:S01]  /*0100*/  BSSY.RELIABLE B0, `(.L_x_1) ;  /* 0x0000011000007945 */ /* 0x000fe20003800100 */
[----:B------:R-:W-:-:S13]  /*0110*/  ISETP.LT.OR P0, PT, R9, 0x1, !P2 ;  /* 0x000000010900780c */ /* 0x000fda0005701670 */
[----:B------:R-:W-:Y:S05]  /*0120*/  @P0 BRA `(.L_x_2) ;  /* 0x0000000000280947 */ /* 0x000fea0003800000 */
[----:B------:R-:W1:Y:S01]  /*0130*/  LDCU UR7, c[0x0][0x394] ;  /* 0x00007280ff0777ac */ /* 0x000e620008000800 */
[----:B------:R-:W-:Y:S01]  /*0140*/  VIADD R2, R9, 0xffffffff ;  /* 0xffffffff09027836 */ /* 0x000fe20000000000 */
[----:B------:R-:W2:Y:S03]  /*0150*/  LDCU.64 UR8, c[0x0][0x380] ;  /* 0x00007000ff0877ac */ /* 0x000ea60008000a00 */
[----:B-1----:R-:W-:-:S05]  /*0160*/  IMAD R3, R2, UR7, RZ ;  /* 0x0000000702037c24 */ /* 0x002fca000f8e02ff */
[----:B------:R-:W-:-:S04]  /*0170*/  IADD3 R4, P0, PT, R0, R3, RZ ;  /* 0x0000000300047210 */ /* 0x000fc80007f1e0ff */
[----:B------:R-:W-:Y:S02]  /*0180*/  LEA.HI.X.SX32 R3, R3, RZ, 0x1, P0 ;  /* 0x000000ff03037211 */ /* 0x000fe400000f0eff */
[----:B--2---:R-:W-:-:S04]  /*0190*/  LEA R2, P0, R4, UR8, 0x2 ;  /* 0x0000000804027c11 */ /* 0x004fc8000f8010ff */
[----:B------:R-:W-:-:S05]  /*01a0*/  LEA.HI.X R3, R4, UR9, R3, 0x2, P0 ;  /* 0x0000000904037c11 */ /* 0x000fca00080f1403 */
[----:B0-----:R0:W5:Y:S01]  /*01b0*/  LDG.E R2, desc[UR4][R2.64+-0x4] ;  /* 0xfffffc0402027981 */ /* 0x001162000c1e1900 */
[----:B------:R-:W-:Y:S05]  /*01c0*/  BRA `(.L_x_3) ;  /* 0x0000000000107947 */ /* 0x000fea0003800000 */
.L_x_2:
[----:B------:R-:W-:Y:S02]  /*01d0*/  ISETP.GE.AND P0, PT, R9, 0x1, PT ;  /* 0x000000010900780c */ /* 0x000fe40003f06270 */
[----:B------:R-:W-:-:S11]  /*01e0*/  CS2R R2, SRZ ;  /* 0x0000000000027805 */ /* 0x000fd6000001ff00 */
[----:B------:R-:W-:Y:S05]  /*01f0*/  @!P0 BREAK.RELIABLE B0 ;  /* 0x0000000000008942 */ /* 0x000fea0003800100 */
[----:B------:R-:W-:Y:S05]  /*0200*/  @!P0 BRA `(.L_x_4) ;  /* 0x00000000001c8947 */ /* 0x000fea0003800000 */
.L_x_3:
[----:B0-----:R-:W-:Y:S05]  /*0210*/  BSYNC.RELIABLE B0 ;  /* 0x0000000000007941 */ /* 0x001fea0003800100 */
.L_x_1:
[----:B------:R-:W0:Y:S01]  /*0220*/  LDC.64 R4, c[0x0][0x380] ;  /* 0x0000e000ff047b82 */ /* 0x000e220000000a00 */
[----:B------:R-:W1:Y:S01]  /*0230*/  LDCU UR7, c[0x0][0x394] ;  /* 0x00007280ff0777ac */ /* 0x000e620008000800 */
[----:B------:R-:W-:-:S04]  /*0240*/  VIADD R3, R9, 0xffffffff ;  /* 0xffffffff09037836 */ /* 0x000fc80000000000 */
[----:B-1----:R-:W-:-:S04]  /*0250*/  IMAD R3, R3, UR7, R0 ;  /* 0x0000000703037c24 */ /* 0x002fc8000f8e0200 */
[----:B0-----:R-:W-:-:S05]  /*0260*/  IMAD.WIDE R4, R3, 0x4, R4 ;  /* 0x0000000403047825 */ /* 0x001fca00078e0204 */
[----:B------:R1:W5:Y:S02]  /*0270*/  LDG.E R3, desc[UR4][R4.64] ;  /* 0x0000000404037981 */ /* 0x000364000c1e1900 */
.L_x_4:
[----:B0-----:R-:W-:Y:S05]  /*0280*/  BSYNC.RECONVERGENT B1 ;  /* 0x0000000000017941 */ /* 0x001fea0003800200 */
.L_x_0:
[----:B------:R-:W-:Y:S05]  /*0290*/  WARPSYNC.ALL ;  /* 0x0000000000007948 */ /* 0x000fea0003800000 */
[----:B------:R-:W0:Y:S01]  /*02a0*/  LDCU UR7, c[0x0][0x394] ;  /* 0x00007280ff0777ac */ /* 0x000e220008000800 */
[C---:B-1----:R-:W-:Y:S01]  /*02b0*/  VIADD R4, R0.reuse, 0x1 ;  /* 0x0000000100047836 */ /* 0x042fe20000000000 */
[----:B------:R-:W-:Y:S01]  /*02c0*/  ISETP.GE.U32.AND P0, PT, R0, 0x2, PT ;  /* 0x000000020000780c */ /* 0x000fe20003f06070 */
[----:B------:R-:W1:Y:S01]  /*02d0*/  LDCU.64 UR8, c[0x0][0x380] ;  /* 0x00007000ff0877ac */ /* 0x000e620008000a00 */
[----:B------:R-:W-:-:S04]  /*02e0*/  IADD3 R7, PT, PT, R9, 0x1, RZ ;  /* 0x0000000109077810 */ /* 0x000fc80007ffe0ff */
[----:B------:R-:W-:Y:S02]  /*02f0*/  ISETP.GE.OR P0, PT, R7, UR6, !P0 ;  /* 0x0000000607007c0c */ /* 0x000fe4000c706670 */
[----:B0-----:R-:W-:Y:S01]  /*0300*/  ISETP.GE.AND P1, PT, R4, UR7, PT ;  /* 0x0000000704007c0c */ /* 0x001fe2000bf26270 */
[----:B------:R-:W-:-:S03]  /*0310*/  IMAD R5, R9, UR7, RZ ;  /* 0x0000000709057c24 */ /* 0x000fc6000f8e02ff */
[----:B------:R-:W-:-:S07]  /*0320*/  ISETP.LT.OR P3, PT, R9, 0x1, P1 ;  /* 0x000000010900780c */ /* 0x000fce0000f61670 */
[----:B------:R-:W-:Y:S01]  /*0330*/  @!P0 IMAD R13, R7, UR7, RZ ;  /* 0x00000007070d8c24 */ /* 0x000fe2000f8e02ff */
[----:B------:R-:W-:-:S05]  /*0340*/  IADD3 R6, P5, PT, R0, R5, RZ ;  /* 0x0000000500067210 */ /* 0x000fca0007fbe0ff */
[----:B------:R-:W-:Y:S01]  /*0350*/  @!P3 VIADD R4, R9, 0xffffffff ;  /* 0xffffffff0904b836 */ /* 0x000fe20000000000 */
[----:B------:R-:W-:Y:S02]  /*0360*/  LEA.HI.X.SX32 R9, R5, RZ, 0x1, P5 ;  /* 0x000000ff05097211 */ /* 0x000fe400028f0eff */
[----:B-1----:R-:W-:Y:S01]  /*0370*/  LEA R8, P5, R6, UR8, 0x2 ;  /* 0x0000000806087c11 */ /* 0x002fe2000f8a10ff */
[----:B------:R-:W-:-:S03]  /*0380*/  @!P3 IMAD R11, R4, UR7, RZ ;  /* 0x00000007040bbc24 */ /* 0x000fc6000f8e02ff */
[----:B------:R-:W-:Y:S02]  /*0390*/  LEA.HI.X R9, R6, UR9, R9, 0x2, P5 ;  /* 0x0000000906097c11 */ /* 0x000fe4000a8f1409 */
[----:B------:R-:W-:-:S05]  /*03a0*/  @!P3 IADD3 R11, P4, PT, R11, R0, RZ ;  /* 0x000000000b0bb210 */ /* 0x000fca0007f9e0ff */
[----:B------:R-:W-:Y:S01]  /*03b0*/  @!P3 IMAD.X R4, RZ, RZ, RZ, P4 ;  /* 0x000000ffff04b224 */ /* 0x000fe200020e06ff */
[----:B------:R-:W-:-:S04]  /*03c0*/  @!P3 LEA R10, P4, R11, UR8, 0x2 ;  /* 0x000000080b0abc11 */ /* 0x000fc8000f8810ff */
[----:B------:R-:W-:Y:S01]  /*03d0*/  @!P3 LEA.HI.X R11, R11, UR9, R4, 0x2, P4 ;  /* 0x000000090b0bbc11 */ /* 0x000fe2000a0f1404 */
[----:B------:R-:W-:Y:S01]  /*03e0*/  HFMA2 R4, -RZ, RZ, 0, 0 ;  /* 0x00000000ff047431 */ /* 0x000fe200000001ff */
[----:B------:R-:W-:Y:S01]  /*03f0*/  @!P0 IADD3 R15, P4, PT, R0, R13, RZ ;  /* 0x0000000d000f8210 */ /* 0x000fe20007f9e0ff */
[----:B------:R-:W-:-:S03]  /*0400*/  IMAD.MOV.U32 R6, RZ, RZ, RZ ;  /* 0x000000ffff067224 */ /* 0x000fc600078e00ff */
[----:B------:R-:W-:-:S03]  /*0410*/  @!P0 LEA.HI.X.SX32 R16, R13, RZ, 0x1, P4 ;  /* 0x000000ff0d108211 */ /* 0x000fc600020f0eff */
[----:B------:R-:W2:Y:S04]  /*0420*/  @P2 LDG.E R6, desc[UR4][R8.64+-0x4] ;  /* 0xfffffc0408062981 */ /* 0x000ea8000c1e1900 */
[----:B------:R0:W3:Y:S01]  /*0430*/  @!P3 LDG.E R4, desc[UR4][R10.64+0x4] ;  /* 0x000004040a04b981 */ /* 0x0000e2000c1e1900 */
[----:B------:R-:W-:-:S04]  /*0440*/  @!P0 LEA R12, P3, R15, UR8, 0x2 ;  /* 0x000000080f0c8c11 */ /* 0x000fc8000f8610ff */
[----:B------:R-:W-:Y:S02]  /*0450*/  @!P0 LEA.HI.X R13, R15, UR9, R16, 0x2, P3 ;  /* 0x000000090f0d8c11 */ /* 0x000fe400098f1410 */
[----:B------:R-:W-:-:S06]  /*0460*/  CS2R R14, SRZ ;  /* 0x00000000000e7805 */ /* 0x000fcc000001ff00 */
[----:B------:R-:W4:Y:S04]  /*0470*/  @!P1 LDG.E R14, desc[UR4][R8.64+0x4] ;  /* 0x00000404080e9981 */ /* 0x000f28000c1e1900 */
[----:B------:R-:W4:Y:S01]  /*0480*/  @!P0 LDG.E R15, desc[UR4][R12.64+-0x4] ;  /* 0xfffffc040c0f8981 */ /* 0x000f22000c1e1900 */
[----:B-----5:R-:W-:Y:S02]  /*0490*/  FADD R17, R3, R2 ;  /* 0x0000000203117221 */ /* 0x020fe40000000000 */
[----:B------:R-:W1:Y:S01]  /*04a0*/  LDC.64 R2, c[0x0][0x388] ;  /* 0x0000e200ff027b82 */ /* 0x000e620000000a00 */
[----:B------:R-:W-:Y:S01]  /*04b0*/  ISETP.GE.AND P0, PT, R7, UR6, PT ;  /* 0x0000000607007c0c */ /* 0x000fe2000bf06270 */
[----:B------:R-:W-:Y:S01]  /*04c0*/  BSSY.RECONVERGENT B1, `(.L_x_5) ;  /* 0x000000d000017945 */ /* 0x000fe20003800200 */
[----:B0-----:R-:W-:Y:S01]  /*04d0*/  MOV R10, RZ ;  /* 0x000000ff000a7202 */ /* 0x001fe20000000f00 */
[----:B---3--:R-:W-:-:S04]  /*04e0*/  FADD R17, R17, R4 ;  /* 0x0000000411117221 */ /* 0x008fc80000000000 */
[----:B--2---:R-:W-:Y:S01]  /*04f0*/  FADD R17, R17, R6 ;  /* 0x0000000611117221 */ /* 0x004fe20000000000 */
[----:B------:R-:W-:-:S03]  /*0500*/  IMAD.MOV.U32 R4, RZ, RZ, RZ ;  /* 0x000000ffff047224 */ /* 0x000fc600078e00ff */
[----:B----4-:R-:W-:-:S04]  /*0510*/  FADD R14, R17, R14 ;  /* 0x0000000e110e7221 */ /* 0x010fc80000000000 */
[----:B------:R-:W-:Y:S01]  /*0520*/  FADD R15, R14, R15 ;  /* 0x0000000f0e0f7221 */ /* 0x000fe20000000000 */
[----:B-1----:R-:W-:Y:S06]  /*0530*/  @P0 BRA `(.L_x_6) ;  /* 0x0000000000140947 */ /* 0x002fec0003800000 */
[----:B------:R-:W0:Y:S01]  /*0540*/  LDC.64 R8, c[0x0][0x380] ;  /* 0x0000e000ff087b82 */ /* 0x000e220000000a00 */
[----:B------:R-:W-:-:S04]  /*0550*/  IMAD R7, R7, UR7, R0 ;  /* 0x0000000707077c24 */ /* 0x000fc8000f8e0200 */
[----:B0-----:R-:W-:-:S05]  /*0560*/  IMAD.WIDE R6, R7, 0x4, R8 ;  /* 0x0000000407067825 */ /* 0x001fca00078e0208 */
[----:B------:R0:W5:Y:S04]  /*0570*/  @!P1 LDG.E R10, desc[UR4][R6.64+0x4] ;  /* 0x00000404060a9981 */ /* 0x000168000c1e1900 */
[----:B------:R0:W5:Y:S02]  /*0580*/  LDG.E R4, desc[UR4][R6.64] ;  /* 0x0000000406047981 */ /* 0x000164000c1e1900 */
.L_x_6:
[----:B------:R-:W-:Y:S05]  /*0590*/  BSYNC.RECONVERGENT B1 ;  /* 0x0000000000017941 */ /* 0x000fea0003800200 */
.L_x_5:
[----:B-----5:R-:W-:Y:S01]  /*05a0*/  FADD R15, R15, R4 ;  /* 0x000000040f0f7221 */ /* 0x020fe20000000000 */
[----:B------:R-:W-:-:S03]  /*05b0*/  IMAD.IADD R5, R0, 0x1, R5 ;  /* 0x0000000100057824 */ /* 0x000fc600078e0205 */
[----:B------:R-:W-:Y:S01]  /*05c0*/  FADD R10, R15, R10 ;  /* 0x0000000a0f0a7221 */ /* 0x000fe20000000000 */
[----:B------:R-:W-:-:S04]  /*05d0*/  IMAD.WIDE R2, R5, 0x4, R2 ;  /* 0x0000000405027825 */ /* 0x000fc800078e0202 */
[----:B------:R-:W-:-:S05]  /*05e0*/  FMUL R5, R10, 0.125 ;  /* 0x3e0000000a057820 */ /* 0x000fca0000400000 */
[----:B------:R-:W-:Y:S01]  /*05f0*/  STG.E desc[UR4][R2.64], R5 ;  /* 0x0000000502007986 */ /* 0x000fe2000c101904 */
[----:B------:R-:W-:Y:S05]  /*0600*/  EXIT ;  /* 0x000000000000794d */ /* 0x000fea0003800000 */
.L_x_7:
[----:B------:R-:W-:-:S00]  /*0610*/  BRA `(.L_x_7) ;  /* 0xfffffffc00fc7947 */ /* 0x000fc0000383ffff */
[----:B------:R-:W-:-:S00]  /*0620*/  NOP ;  /* 0x0000000000007918 */ /* 0x000fc00000000000 */
        /* <DEDUP_REMOVED lines=13> */
.L_x_8:


//--------------------- .nv.shared.reserved.0     --------------------------
	.section	.nv.shared.reserved.0,"aw",@nobits
	.weak		__nv_reservedSMEM_offset_0_alias
	.size		__nv_reservedSMEM_offset_0_alias, 0, 64
	.other		__nv_reservedSMEM_offset_0_alias,@"STO_CUDA_RESERVED_SHARED STV_DEFAULT"
__nv_reservedSMEM_offset_0_alias:
	.zero		0
	.zero		64


//--------------------- .nv.constant0._Z13convolution2DPfS_ii --------------------------
	.section	.nv.constant0._Z13convolution2DPfS_ii,"a",@progbits
	.sectionflags	@""
	.align	4
.nv.constant0._Z13convolution2DPfS_ii:
	.zero		920


//--------------------- SYMBOLS --------------------------

	.type		.nv.reservedSmem.offset0,@object
	.size		.nv.reservedSmem.offset0,0x4
